	.headerflags	@"EF_CUDA_TEXMODE_UNIFIED EF_CUDA_64BIT_ADDRESS EF_CUDA_SM80 EF_CUDA_VIRTUAL_SM(EF_CUDA_SM80)"
	.elftype	@"ET_EXEC"


//--------------------- .nv.info                  --------------------------
	.section	.nv.info,"",@"SHT_CUDA_INFO"
	.align	4


	//----- nvinfo : EIATTR_REGCOUNT
	.align		4
        /*0000*/ 	.byte	0x04, 0x2f
        /*0002*/ 	.short	(.L_10 - .L_9)
	.align		4
.L_9:
        /*0004*/ 	.word	index@(triton_)
        /*0008*/ 	.word	0x00000060


	//----- nvinfo : EIATTR_MIN_STACK_SIZE
	.align		4
.L_10:
        /*000c*/ 	.byte	0x04, 0x12
        /*000e*/ 	.short	(.L_12 - .L_11)
	.align		4
.L_11:
        /*0010*/ 	.word	index@(triton_)
        /*0014*/ 	.word	0x00000000


	//----- nvinfo : EIATTR_FRAME_SIZE
	.align		4
.L_12:
        /*0018*/ 	.byte	0x04, 0x11
        /*001a*/ 	.short	(.L_14 - .L_13)
	.align		4
.L_13:
        /*001c*/ 	.word	index@(triton_)
        /*0020*/ 	.word	0x00000000


	//----- nvinfo : EIATTR_MIN_STACK_SIZE
	.align		4
.L_14:
        /*0024*/ 	.byte	0x04, 0x12
        /*0026*/ 	.short	(.L_16 - .L_15)
	.align		4
.L_15:
        /*0028*/ 	.word	index@(triton_)
        /*002c*/ 	.word	0x00000000
.L_16:


//--------------------- .nv.info.triton_          --------------------------
	.section	.nv.info.triton_,"",@"SHT_CUDA_INFO"
	.sectionflags	@""
	.align	4


	//----- nvinfo : EIATTR_CUDA_API_VERSION
	.align		4
        /*0000*/ 	.byte	0x04, 0x37
        /*0002*/ 	.short	(.L_18 - .L_17)
.L_17:
        /*0004*/ 	.word	0x0000007c


	//----- nvinfo : EIATTR_SW2861232_WAR
	.align		4
.L_18:
        /*0008*/ 	.byte	0x01, 0x35
	.zero		2


	//----- nvinfo : EIATTR_PARAM_CBANK
	.align		4
        /*000c*/ 	.byte	0x04, 0x0a
        /*000e*/ 	.short	(.L_20 - .L_19)
	.align		4
.L_19:
        /*0010*/ 	.word	index@(.nv.constant0.triton_)
        /*0014*/ 	.short	0x0160
        /*0016*/ 	.short	0x005c


	//----- nvinfo : EIATTR_CBANK_PARAM_SIZE
	.align		4
.L_20:
        /*0018*/ 	.byte	0x03, 0x19
        /*001a*/ 	.short	0x005c


	//----- nvinfo : EIATTR_KPARAM_INFO
	.align		4
        /*001c*/ 	.byte	0x04, 0x17
        /*001e*/ 	.short	(.L_22 - .L_21)
.L_21:
        /*0020*/ 	.word	0x00000000
        /*0024*/ 	.short	0x000b
        /*0026*/ 	.short	0x0058
        /*0028*/ 	.byte	0x00, 0xf0, 0x11, 0x00


	//----- nvinfo : EIATTR_KPARAM_INFO
	.align		4
.L_22:
        /*002c*/ 	.byte	0x04, 0x17
        /*002e*/ 	.short	(.L_24 - .L_23)
.L_23:
        /*0030*/ 	.word	0x00000000
        /*0034*/ 	.short	0x000a
        /*0036*/ 	.short	0x0050
        /*0038*/ 	.byte	0x00, 0xf0, 0x21, 0x00


	//----- nvinfo : EIATTR_KPARAM_INFO
	.align		4
.L_24:
        /*003c*/ 	.byte	0x04, 0x17
        /*003e*/ 	.short	(.L_26 - .L_25)
.L_25:
        /*0040*/ 	.word	0x00000000
        /*0044*/ 	.short	0x0009
        /*0046*/ 	.short	0x0048
        /*0048*/ 	.byte	0x00, 0xf0, 0x21, 0x00


	//----- nvinfo : EIATTR_KPARAM_INFO
	.align		4
.L_26:
        /*004c*/ 	.byte	0x04, 0x17
        /*004e*/ 	.short	(.L_28 - .L_27)
.L_27:
        /*0050*/ 	.word	0x00000000
        /*0054*/ 	.short	0x0008
        /*0056*/ 	.short	0x0040
        /*0058*/ 	.byte	0x00, 0xf0, 0x21, 0x00


	//----- nvinfo : EIATTR_KPARAM_INFO
	.align		4
.L_28:
        /*005c*/ 	.byte	0x04, 0x17
        /*005e*/ 	.short	(.L_30 - .L_29)
.L_29:
        /*0060*/ 	.word	0x00000000
        /*0064*/ 	.short	0x0007
        /*0066*/ 	.short	0x0038
        /*0068*/ 	.byte	0x00, 0xf0, 0x21, 0x00


	//----- nvinfo : EIATTR_KPARAM_INFO
	.align		4
.L_30:
        /*006c*/ 	.byte	0x04, 0x17
        /*006e*/ 	.short	(.L_32 - .L_31)
.L_31:
        /*0070*/ 	.word	0x00000000
        /*0074*/ 	.short	0x0006
        /*0076*/ 	.short	0x0030
        /*0078*/ 	.byte	0x00, 0xf0, 0x21, 0x00


	//----- nvinfo : EIATTR_KPARAM_INFO
	.align		4
.L_32:
        /*007c*/ 	.byte	0x04, 0x17
        /*007e*/ 	.short	(.L_34 - .L_33)
.L_33:
        /*0080*/ 	.word	0x00000000
        /*0084*/ 	.short	0x0005
        /*0086*/ 	.short	0x0028
        /*0088*/ 	.byte	0x00, 0xf0, 0x21, 0x00


	//----- nvinfo : EIATTR_KPARAM_INFO
	.align		4
.L_34:
        /*008c*/ 	.byte	0x04, 0x17
        /*008e*/ 	.short	(.L_36 - .L_35)
.L_35:
        /*0090*/ 	.word	0x00000000
        /*0094*/ 	.short	0x0004
        /*0096*/ 	.short	0x0020
        /*0098*/ 	.byte	0x00, 0xf0, 0x21, 0x00


	//----- nvinfo : EIATTR_KPARAM_INFO
	.align		4
.L_36:
        /*009c*/ 	.byte	0x04, 0x17
        /*009e*/ 	.short	(.L_38 - .L_37)
.L_37:
        /*00a0*/ 	.word	0x00000000
        /*00a4*/ 	.short	0x0003
        /*00a6*/ 	.short	0x0018
        /*00a8*/ 	.byte	0x00, 0xf0, 0x21, 0x00


	//----- nvinfo : EIATTR_KPARAM_INFO
	.align		4
.L_38:
        /*00ac*/ 	.byte	0x04, 0x17
        /*00ae*/ 	.short	(.L_40 - .L_39)
.L_39:
        /*00b0*/ 	.word	0x00000000
        /*00b4*/ 	.short	0x0002
        /*00b6*/ 	.short	0x0010
        /*00b8*/ 	.byte	0x00, 0xf0, 0x21, 0x00


	//----- nvinfo : EIATTR_KPARAM_INFO
	.align		4
.L_40:
        /*00bc*/ 	.byte	0x04, 0x17
        /*00be*/ 	.short	(.L_42 - .L_41)
.L_41:
        /*00c0*/ 	.word	0x00000000
        /*00c4*/ 	.short	0x0001
        /*00c6*/ 	.short	0x0008
        /*00c8*/ 	.byte	0x00, 0xf0, 0x21, 0x00


	//----- nvinfo : EIATTR_KPARAM_INFO
	.align		4
.L_42:
        /*00cc*/ 	.byte	0x04, 0x17
        /*00ce*/ 	.short	(.L_44 - .L_43)
.L_43:
        /*00d0*/ 	.word	0x00000000
        /*00d4*/ 	.short	0x0000
        /*00d6*/ 	.short	0x0000
        /*00d8*/ 	.byte	0x00, 0xf0, 0x21, 0x00


	//----- nvinfo : EIATTR_MAXREG_COUNT
	.align		4
.L_44:
        /*00dc*/ 	.byte	0x03, 0x1b
        /*00de*/ 	.short	0x00ff


	//----- nvinfo : EIATTR_EXTERNS
	.align		4
        /*00e0*/ 	.byte	0x04, 0x0f
        /*00e2*/ 	.short	(.L_46 - .L_45)


	//   ....[0]....
	.align		4
.L_45:
        /*00e4*/ 	.word	index@(__assertfail)


	//----- nvinfo : EIATTR_SYSCALL_OFFSETS
	.align		4
.L_46:
        /*00e8*/ 	.byte	0x04, 0x46
        /*00ea*/ 	.short	(.L_48 - .L_47)


	//   ....[0]....
.L_47:
        /*00ec*/ 	.word	0x00000680


	//   ....[1]....
        /*00f0*/ 	.word	0x00000980


	//   ....[2]....
        /*00f4*/ 	.word	0x00000c40


	//----- nvinfo : EIATTR_EXIT_INSTR_OFFSETS
	.align		4
.L_48:
        /*00f8*/ 	.byte	0x04, 0x1c
        /*00fa*/ 	.short	(.L_50 - .L_49)


	//   ....[0]....
.L_49:
        /*00fc*/ 	.word	0x00000f40


	//----- nvinfo : EIATTR_MAX_THREADS
	.align		4
.L_50:
        /*0100*/ 	.byte	0x04, 0x05
        /*0102*/ 	.short	(.L_52 - .L_51)
.L_51:
        /*0104*/ 	.word	0x00000080
        /*0108*/ 	.word	0x00000001
        /*010c*/ 	.word	0x00000001


	//----- nvinfo : EIATTR_CRS_STACK_SIZE
	.align		4
.L_52:
        /*0110*/ 	.byte	0x04, 0x1e
        /*0112*/ 	.short	(.L_54 - .L_53)
.L_53:
        /*0114*/ 	.word	0x00000000
.L_54:


//--------------------- .nv.callgraph             --------------------------
	.section	.nv.callgraph,"",@"SHT_CUDA_CALLGRAPH"
	.align	4
	.sectionentsize	8
	.align		4
        /*0000*/ 	.word	0x00000000
	.align		4
        /*0004*/ 	.word	0xffffffff
	.align		4
        /*0008*/ 	.word	index@(triton_)
	.align		4
        /*000c*/ 	.word	index@(__assertfail)
	.align		4
        /*0010*/ 	.word	0x00000000
	.align		4
        /*0014*/ 	.word	0xfffffffe
	.align		4
        /*0018*/ 	.word	0x00000000
	.align		4
        /*001c*/ 	.word	0xfffffffd
	.align		4
        /*0020*/ 	.word	0x00000000
	.align		4
        /*0024*/ 	.word	0xfffffffc


//--------------------- .nv.rel.action            --------------------------
	.section	.nv.rel.action,"",@"SHT_CUDA_RELOCINFO"
	.align	8
	.sectionentsize	8
        /*0000*/ 	.byte	0x73, 0x00, 0x00, 0x00, 0x00, 0x00, 0x00, 0x00, 0x00, 0x00, 0x00, 0x11, 0x25, 0x00, 0x05, 0x36


//--------------------- .nv.constant4             --------------------------
	.section	.nv.constant4,"a",@progbits
	.align	8
	.align		8
.nv.constant4:
        /*0000*/ 	.dword	__assertfail
	.align		8
        /*0008*/ 	.dword	assertFunc_2
	.align		8
        /*0010*/ 	.dword	assertFile_2
	.align		8
        /*0018*/ 	.dword	assertMessage_2
	.align		8
        /*0020*/ 	.dword	assertFunc_1
	.align		8
        /*0028*/ 	.dword	assertFile_1
	.align		8
        /*0030*/ 	.dword	assertMessage_1
	.align		8
        /*0038*/ 	.dword	assertFunc_0
	.align		8
        /*0040*/ 	.dword	assertFile_0
	.align		8
        /*0048*/ 	.dword	assertMessage_0


//--------------------- .nv.constant0.triton_     --------------------------
	.section	.nv.constant0.triton_,"a",@progbits
	.sectionflags	@""
	.align	4
.nv.constant0.triton_:
	.zero		444


//--------------------- .text.triton_             --------------------------
	.section	.text.triton_,"ax",@progbits
	.sectioninfo	@"SHI_REGISTERS=96"
	.align	128
        .global         triton_
        .type           triton_,@function
        .size           triton_,(.L_x_7 - triton_)
        .other          triton_,@"STO_CUDA_ENTRY STV_DEFAULT"
triton_:
.text.triton_:
[----:B------:R-:W-:Y:S02]  /*0000*/  IMAD.MOV.U32 R1, RZ, RZ, c[0x0][0x28] ;  /* 0x00000a00ff017624 */ /* 0x000fe400078e00ff */
[----:B------:R-:W0:Y:S01]  /*0010*/  S2R R0, SR_TID.X ;  /* 0x0000000000007919 */ /* 0x000e220000002100 */
[----:B------:R-:W-:Y:S01]  /*0020*/  IMAD.MOV.U32 R93, RZ, RZ, 0x8 ;  /* 0x00000008ff5d7424 */ /* 0x000fe200078e00ff */
[----:B------:R-:W-:Y:S02]  /*0030*/  ULDC.64 UR36, c[0x0][0x118] ;  /* 0x0000460000247ab9 */ /* 0x000fe40000000a00 */
[----:B------:R-:W1:Y:S01]  /*0040*/  S2R R85, SR_CTAID.X ;  /* 0x0000000000557919 */ /* 0x000e620000002500 */
[----:B0-----:R-:W-:-:S05]  /*0050*/  IMAD.SHL.U32 R0, R0, 0x4, RZ ;  /* 0x0000000400007824 */ /* 0x001fca00078e00ff */
[----:B------:R-:W-:-:S05]  /*0060*/  LOP3.LUT R0, R0, 0x1fc, RZ, 0xc0, !PT ;  /* 0x000001fc00007812 */ /* 0x000fca00078ec0ff */
[----:B-1----:R-:W-:-:S05]  /*0070*/  IMAD R85, R85, 0x400, R0 ;  /* 0x0000040055557824 */ /* 0x002fca00078e0200 */
[----:B------:R-:W-:Y:S02]  /*0080*/  SHF.R.S32.HI R0, RZ, 0x1f, R85 ;  /* 0x0000001fff007819 */ /* 0x000fe40000011455 */
[----:B------:R-:W-:Y:S02]  /*0090*/  IADD3 R76, R85, 0x200, RZ ;  /* 0x00000200554c7810 */ /* 0x000fe40007ffe0ff */
[C---:B------:R-:W-:Y:S02]  /*00a0*/  LEA.HI R14, R0.reuse, R85, RZ, 0xe ;  /* 0x00000055000e7211 */ /* 0x040fe400078f70ff */
[----:B------:R-:W-:Y:S02]  /*00b0*/  LEA.HI R0, R0, R76, RZ, 0xe ;  /* 0x0000004c00007211 */ /* 0x000fe400078f70ff */
[----:B------:R-:W-:Y:S02]  /*00c0*/  SHF.R.S32.HI R86, RZ, 0xe, R14 ;  /* 0x0000000eff567819 */ /* 0x000fe4000001140e */
[----:B------:R-:W-:-:S03]  /*00d0*/  SHF.R.S32.HI R92, RZ, 0xe, R0 ;  /* 0x0000000eff5c7819 */ /* 0x000fc60000011400 */
[----:B------:R-:W-:-:S04]  /*00e0*/  IMAD.WIDE R6, R86, R93, c[0x0][0x160] ;  /* 0x0000580056067625 */ /* 0x000fc800078e025d */
[-C--:B------:R-:W-:Y:S02]  /*00f0*/  IMAD.WIDE R8, R92, R93.reuse, c[0x0][0x160] ;  /* 0x000058005c087625 */ /* 0x080fe400078e025d */
[----:B------:R-:W2:Y:S02]  /*0100*/  LDG.E.EL.64 R6, [R6.64] ;  /* 0x0000002406067981 */ /* 0x000ea4000c2e1b00 */
[-C--:B------:R-:W-:Y:S02]  /*0110*/  IMAD.WIDE R10, R86, R93.reuse, c[0x0][0x170] ;  /* 0x00005c00560a7625 */ /* 0x080fe400078e025d */
[----:B------:R-:W3:Y:S02]  /*0120*/  LDG.E.EL.64 R8, [R8.64] ;  /* 0x0000002408087981 */ /* 0x000ee4000c2e1b00 */
[CC--:B------:R-:W-:Y:S02]  /*0130*/  IMAD.WIDE R12, R92.reuse, R93.reuse, c[0x0][0x170] ;  /* 0x00005c005c0c7625 */ /* 0x0c0fe400078e025d */
[----:B------:R-:W4:Y:S04]  /*0140*/  LDG.E.EL.64 R10, [R10.64] ;  /* 0x000000240a0a7981 */ /* 0x000f28000c2e1b00 */
[----:B------:R-:W4:Y:S01]  /*0150*/  LDG.E.EL.64 R12, [R12.64] ;  /* 0x000000240c0c7981 */ /* 0x000f22000c2e1b00 */
[----:B------:R-:W-:-:S04]  /*0160*/  IMAD.WIDE R4, R92, R93, c[0x0][0x180] ;  /* 0x000060005c047625 */ /* 0x000fc800078e025d */
[----:B------:R-:W-:Y:S02]  /*0170*/  IMAD.WIDE R2, R86, R93, c[0x0][0x180] ;  /* 0x0000600056027625 */ /* 0x000fe400078e025d */
[----:B------:R-:W4:Y:S04]  /*0180*/  LDG.E.EL.64 R4, [R4.64] ;  /* 0x0000002404047981 */ /* 0x000f28000c2e1b00 */
[----:B------:R-:W4:Y:S01]  /*0190*/  LDG.E.EL.64 R2, [R2.64] ;  /* 0x0000002402027981 */ /* 0x000f22000c2e1b00 */
[----:B------:R-:W-:-:S05]  /*01a0*/  LOP3.LUT R15, R0, 0xffffc000, RZ, 0xc0, !PT ;  /* 0xffffc000000f7812 */ /* 0x000fca00078ec0ff */
[----:B------:R-:W-:Y:S01]  /*01b0*/  IMAD.IADD R76, R76, 0x1, -R15 ;  /* 0x000000014c4c7824 */ /* 0x000fe200078e0a0f */
[----:B------:R-:W-:Y:S01]  /*01c0*/  LOP3.LUT R22, R14, 0xffffc000, RZ, 0xc0, !PT ;  /* 0xffffc0000e167812 */ /* 0x000fe200078ec0ff */
[----:B------:R-:W-:-:S04]  /*01d0*/  IMAD.WIDE R26, R86, R93, c[0x0][0x190] ;  /* 0x00006400561a7625 */ /* 0x000fc800078e025d */
[----:B------:R-:W-:Y:S02]  /*01e0*/  IMAD.IADD R22, R85, 0x1, -R22 ;  /* 0x0000000155167824 */ /* 0x000fe400078e0a16 */
[-C--:B------:R-:W-:Y:S01]  /*01f0*/  IMAD.WIDE R78, R92, R93.reuse, c[0x0][0x190] ;  /* 0x000064005c4e7625 */ /* 0x080fe200078e025d */
[----:B------:R-:W5:Y:S03]  /*0200*/  LDG.E.EL.64 R26, [R26.64] ;  /* 0x000000241a1a7981 */ /* 0x000f66000c2e1b00 */
[-C--:B------:R-:W-:Y:S02]  /*0210*/  IMAD.WIDE R86, R86, R93.reuse, c[0x0][0x1a0] ;  /* 0x0000680056567625 */ /* 0x080fe400078e025d */
[----:B------:R-:W5:Y:S02]  /*0220*/  LDG.E.EL.64 R78, [R78.64] ;  /* 0x000000244e4e7981 */ /* 0x000f64000c2e1b00 */
[----:B------:R-:W-:-:S02]  /*0230*/  IMAD.WIDE R92, R92, R93, c[0x0][0x1a0] ;  /* 0x000068005c5c7625 */ /* 0x000fc400078e025d */
[----:B------:R-:W5:Y:S04]  /*0240*/  LDG.E.EL.64 R86, [R86.64] ;  /* 0x0000002456567981 */ /* 0x000f68000c2e1b00 */
[----:B------:R-:W5:Y:S01]  /*0250*/  LDG.E.EL.64 R92, [R92.64] ;  /* 0x000000245c5c7981 */ /* 0x000f62000c2e1b00 */
[----:B--2---:R-:W-:Y:S02]  /*0260*/  SHF.R.U32.HI R21, RZ, 0x14, R7 ;  /* 0x00000014ff157819 */ /* 0x004fe40000011607 */
[----:B---3--:R-:W-:Y:S02]  /*0270*/  SHF.R.U32.HI R19, RZ, 0x14, R9 ;  /* 0x00000014ff137819 */ /* 0x008fe40000011609 */
[----:B----4-:R-:W-:Y:S02]  /*0280*/  SHF.R.U32.HI R17, RZ, 0x14, R11 ;  /* 0x00000014ff117819 */ /* 0x010fe4000001160b */
[----:B------:R-:W-:-:S02]  /*0290*/  SHF.R.U32.HI R15, RZ, 0x14, R13 ;  /* 0x00000014ff0f7819 */ /* 0x000fc4000001160d */
[----:B------:R-:W-:Y:S02]  /*02a0*/  LOP3.LUT R21, R21, 0x800, RZ, 0xc0, !PT ;  /* 0x0000080015157812 */ /* 0x000fe400078ec0ff */
[----:B------:R-:W-:Y:S02]  /*02b0*/  LOP3.LUT R19, R19, 0x800, RZ, 0xc0, !PT ;  /* 0x0000080013137812 */ /* 0x000fe400078ec0ff */
[----:B------:R-:W-:Y:S02]  /*02c0*/  LOP3.LUT R17, R17, 0x800, RZ, 0xc0, !PT ;  /* 0x0000080011117812 */ /* 0x000fe400078ec0ff */
[----:B------:R-:W-:Y:S02]  /*02d0*/  LOP3.LUT R15, R15, 0x800, RZ, 0xc0, !PT ;  /* 0x000008000f0f7812 */ /* 0x000fe400078ec0ff */
[----:B------:R-:W-:Y:S02]  /*02e0*/  IADD3 R16, P0, R6, R21, RZ ;  /* 0x0000001506107210 */ /* 0x000fe40007f1e0ff */
[----:B------:R-:W-:-:S02]  /*02f0*/  IADD3 R8, P1, R8, R19, RZ ;  /* 0x0000001308087210 */ /* 0x000fc40007f3e0ff */
[----:B------:R-:W-:Y:S02]  /*0300*/  IADD3 R6, P2, R10, R17, RZ ;  /* 0x000000110a067210 */ /* 0x000fe40007f5e0ff */
[----:B------:R-:W-:Y:S01]  /*0310*/  IADD3 R0, P3, R12, R15, RZ ;  /* 0x0000000f0c007210 */ /* 0x000fe20007f7e0ff */
[----:B------:R-:W-:Y:S01]  /*0320*/  IMAD.X R7, RZ, RZ, R7, P0 ;  /* 0x000000ffff077224 */ /* 0x000fe200000e0607 */
[----:B------:R-:W-:Y:S01]  /*0330*/  LEA R68, P0, R16, c[0x0][0x168], 0x10 ;  /* 0x00005a0010447a11 */ /* 0x000fe200078080ff */
[----:B------:R-:W-:Y:S01]  /*0340*/  IMAD.X R9, RZ, RZ, R9, P1 ;  /* 0x000000ffff097224 */ /* 0x000fe200008e0609 */
[----:B------:R-:W-:Y:S01]  /*0350*/  LEA R60, P1, R8, c[0x0][0x168], 0x10 ;  /* 0x00005a00083c7a11 */ /* 0x000fe200078280ff */
[----:B------:R-:W-:Y:S01]  /*0360*/  IMAD.X R11, RZ, RZ, R11, P2 ;  /* 0x000000ffff0b7224 */ /* 0x000fe200010e060b */
[----:B------:R-:W-:Y:S01]  /*0370*/  LEA R52, P2, R6, c[0x0][0x178], 0x10 ;  /* 0x00005e0006347a11 */ /* 0x000fe200078480ff */
[----:B------:R-:W-:Y:S01]  /*0380*/  IMAD.X R13, RZ, RZ, R13, P3 ;  /* 0x000000ffff0d7224 */ /* 0x000fe200018e060d */
[----:B------:R-:W-:-:S02]  /*0390*/  LEA R44, P3, R0, c[0x0][0x178], 0x10 ;  /* 0x00005e00002c7a11 */ /* 0x000fc400078680ff */
[----:B------:R-:W-:Y:S02]  /*03a0*/  LEA.HI.X R69, R16, c[0x0][0x16c], R7, 0x10, P0 ;  /* 0x00005b0010457a11 */ /* 0x000fe400000f8407 */
[----:B------:R-:W-:Y:S02]  /*03b0*/  LEA.HI.X R61, R8, c[0x0][0x16c], R9, 0x10, P1 ;  /* 0x00005b00083d7a11 */ /* 0x000fe400008f8409 */
[----:B------:R-:W-:Y:S02]  /*03c0*/  LEA.HI.X R53, R6, c[0x0][0x17c], R11, 0x10, P2 ;  /* 0x00005f0006357a11 */ /* 0x000fe400010f840b */
[----:B------:R-:W-:Y:S01]  /*03d0*/  LEA.HI.X R45, R0, c[0x0][0x17c], R13, 0x10, P3 ;  /* 0x00005f00002d7a11 */ /* 0x000fe200018f840d */
[----:B------:R-:W-:-:S04]  /*03e0*/  IMAD.WIDE R68, R22, 0x4, R68 ;  /* 0x0000000416447825 */ /* 0x000fc800078e0244 */
[----:B------:R-:W-:Y:S02]  /*03f0*/  IMAD.WIDE R60, R76, 0x4, R60 ;  /* 0x000000044c3c7825 */ /* 0x000fe400078e023c */
[----:B------:R-:W5:Y:S02]  /*0400*/  LDG.E.128 R68, [R68.64] ;  /* 0x0000002444447981 */ /* 0x000f64000c1e1d00 */
[----:B------:R-:W-:Y:S02]  /*0410*/  IMAD.WIDE R52, R22, 0x4, R52 ;  /* 0x0000000416347825 */ /* 0x000fe400078e0234 */
[----:B------:R-:W5:Y:S02]  /*0420*/  LDG.E.128 R60, [R60.64] ;  /* 0x000000243c3c7981 */ /* 0x000f64000c1e1d00 */
[----:B------:R-:W-:Y:S02]  /*0430*/  IMAD.WIDE R44, R76, 0x4, R44 ;  /* 0x000000044c2c7825 */ /* 0x000fe400078e022c */
[----:B------:R-:W5:Y:S04]  /*0440*/  LDG.E.128 R52, [R52.64] ;  /* 0x0000002434347981 */ /* 0x000f68000c1e1d00 */
[----:B------:R-:W5:Y:S01]  /*0450*/  LDG.E.128 R44, [R44.64] ;  /* 0x000000242c2c7981 */ /* 0x000f62000c1e1d00 */
[----:B------:R-:W-:-:S02]  /*0460*/  SHF.R.U32.HI R17, RZ, 0x14, R5 ;  /* 0x00000014ff117819 */ /* 0x000fc40000011605 */
[----:B------:R-:W-:Y:S02]  /*0470*/  SHF.R.U32.HI R7, RZ, 0x14, R3 ;  /* 0x00000014ff077819 */ /* 0x000fe40000011603 */
[----:B------:R-:W-:Y:S02]  /*0480*/  LOP3.LUT R17, R17, 0x800, RZ, 0xc0, !PT ;  /* 0x0000080011117812 */ /* 0x000fe400078ec0ff */
[----:B------:R-:W-:Y:S02]  /*0490*/  LOP3.LUT R7, R7, 0x800, RZ, 0xc0, !PT ;  /* 0x0000080007077812 */ /* 0x000fe400078ec0ff */
[----:B------:R-:W-:Y:S02]  /*04a0*/  IADD3 R17, P0, R4, R17, RZ ;  /* 0x0000001104117210 */ /* 0x000fe40007f1e0ff */
[----:B------:R-:W-:-:S03]  /*04b0*/  IADD3 R18, P1, R2, R7, RZ ;  /* 0x0000000702127210 */ /* 0x000fc60007f3e0ff */
[----:B------:R-:W-:Y:S01]  /*04c0*/  IMAD.X R16, RZ, RZ, R5, P0 ;  /* 0x000000ffff107224 */ /* 0x000fe200000e0605 */
[----:B------:R-:W-:Y:S01]  /*04d0*/  LOP3.LUT R0, R17, R18, RZ, 0xfc, !PT ;  /* 0x0000001211007212 */ /* 0x000fe200078efcff */
[----:B------:R-:W-:-:S03]  /*04e0*/  IMAD.X R19, RZ, RZ, R3, P1 ;  /* 0x000000ffff137224 */ /* 0x000fc600008e0603 */
[----:B------:R-:W-:Y:S02]  /*04f0*/  ISETP.GE.U32.AND P0, PT, R0, 0x800, PT ;  /* 0x000008000000780c */ /* 0x000fe40003f06070 */
[----:B------:R-:W-:-:S04]  /*0500*/  LOP3.LUT R0, R16, R19, RZ, 0xfc, !PT ;  /* 0x0000001310007212 */ /* 0x000fc800078efcff */
[----:B------:R-:W-:Y:S01]  /*0510*/  ISETP.GE.U32.AND.EX P0, PT, R0, RZ, PT, P0 ;  /* 0x000000ff0000720c */ /* 0x000fe20003f06100 */
[----:B------:R-:W-:Y:S01]  /*0520*/  BSSY B6, `(.L_x_0) ;  /* 0x0000017000067945 */ /* 0x000fe20003800000 */
[----:B------:R-:W-:Y:S02]  /*0530*/  SHF.R.S32.HI R25, RZ, 0x1f, R22 ;  /* 0x0000001fff197819 */ /* 0x000fe40000011416 */
[----:B------:R-:W-:-:S09]  /*0540*/  SHF.R.S32.HI R23, RZ, 0x1f, R76 ;  /* 0x0000001fff177819 */ /* 0x000fd2000001144c */
[----:B------:R-:W-:Y:S05]  /*0550*/  @!P0 BRA `(.L_x_1) ;  /* 0x0000013000008947 */ /* 0x000fea0003800000 */
[----:B------:R-:W-:Y:S01]  /*0560*/  MOV R0, 0x0 ;  /* 0x0000000000007802 */ /* 0x000fe20000000f00 */
[----:B------:R-:W-:Y:S02]  /*0570*/  IMAD.MOV.U32 R4, RZ, RZ, c[0x4][0x48] ;  /* 0x01001200ff047624 */ /* 0x000fe400078e00ff */
[----:B------:R-:W-:Y:S01]  /*0580*/  IMAD.MOV.U32 R5, RZ, RZ, c[0x4][0x4c] ;  /* 0x01001300ff057624 */ /* 0x000fe200078e00ff */
[----:B------:R0:W1:Y:S01]  /*0590*/  LDC.64 R2, c[0x4][R0] ;  /* 0x0100000000027b82 */ /* 0x0000620000000a00 */
[----:B------:R-:W-:Y:S02]  /*05a0*/  IMAD.MOV.U32 R6, RZ, RZ, c[0x4][0x40] ;  /* 0x01001000ff067624 */ /* 0x000fe400078e00ff */
[----:B------:R-:W-:Y:S02]  /*05b0*/  IMAD.MOV.U32 R7, RZ, RZ, c[0x4][0x44] ;  /* 0x01001100ff077624 */ /* 0x000fe400078e00ff */
[----:B------:R-:W-:Y:S02]  /*05c0*/  IMAD.MOV.U32 R8, RZ, RZ, 0x34b ;  /* 0x0000034bff087424 */ /* 0x000fe400078e00ff */
[----:B------:R-:W-:-:S02]  /*05d0*/  IMAD.MOV.U32 R10, RZ, RZ, c[0x4][0x38] ;  /* 0x01000e00ff0a7624 */ /* 0x000fc400078e00ff */
[----:B------:R-:W-:Y:S02]  /*05e0*/  IMAD.MOV.U32 R11, RZ, RZ, c[0x4][0x3c] ;  /* 0x01000f00ff0b7624 */ /* 0x000fe400078e00ff */
[----:B------:R-:W-:Y:S02]  /*05f0*/  IMAD.MOV.U32 R12, RZ, RZ, 0x1 ;  /* 0x00000001ff0c7424 */ /* 0x000fe400078e00ff */
[----:B------:R-:W-:Y:S02]  /*0600*/  IMAD.MOV.U32 R13, RZ, RZ, RZ ;  /* 0x000000ffff0d7224 */ /* 0x000fe400078e00ff */
[----:B0-----:R-:W-:-:S05]  /*0610*/  LEPC R14 ;  /* 0x00000000000e734e */ /* 0x001fca0000000000 */
[----:B------:R-:W-:Y:S02]  /*0620*/  MOV R9, 0x690 ;  /* 0x0000069000097802 */ /* 0x000fe40000000f00 */
[----:B------:R-:W-:Y:S02]  /*0630*/  MOV R20, 0x610 ;  /* 0x0000061000147802 */ /* 0x000fe40000000f00 */
[----:B------:R-:W-:Y:S02]  /*0640*/  MOV R21, 0x0 ;  /* 0x0000000000157802 */ /* 0x000fe40000000f00 */
[----:B------:R-:W-:-:S02]  /*0650*/  MOV R0, 0x0 ;  /* 0x0000000000007802 */ /* 0x000fc40000000f00 */
[----:B------:R-:W-:-:S04]  /*0660*/  IADD3 R20, P0, P1, -R20, R9, R14 ;  /* 0x0000000914147210 */ /* 0x000fc8000791e10e */
[----:B------:R-:W-:-:S04]  /*0670*/  IADD3.X R21, ~R0, R21, R15, P0, P1 ;  /* 0x0000001500157210 */ /* 0x000fc800007e250f */
[----:B-1---5:R-:W-:Y:S05]  /*0680*/  CALL.ABS.NOINC R2 ;  /* 0x0000000002007343 */ /* 0x022fea0003c00000 */
.L_x_1:
[----:B------:R-:W-:Y:S05]  /*0690*/  BSYNC B6 ;  /* 0x0000000000067941 */ /* 0x000fea0003800000 */
.L_x_0:
[C---:B------:R-:W-:Y:S01]  /*06a0*/  SHF.L.U64.HI R2, R22.reuse, 0x2, R25 ;  /* 0x0000000216027819 */ /* 0x040fe20000010219 */
[----:B------:R-:W-:Y:S01]  /*06b0*/  IMAD.SHL.U32 R22, R22, 0x4, RZ ;  /* 0x0000000416167824 */ /* 0x000fe200078e00ff */
[C---:B------:R-:W-:Y:S01]  /*06c0*/  SHF.L.U64.HI R23, R76.reuse, 0x2, R23 ;  /* 0x000000024c177819 */ /* 0x040fe20000010217 */
[----:B------:R-:W-:Y:S01]  /*06d0*/  IMAD.SHL.U32 R76, R76, 0x4, RZ ;  /* 0x000000044c4c7824 */ /* 0x000fe200078e00ff */
[C---:B------:R-:W-:Y:S02]  /*06e0*/  LEA R37, P0, R18.reuse, c[0x0][0x188], 0x10 ;  /* 0x0000620012257a11 */ /* 0x040fe400078080ff */
[C---:B------:R-:W-:Y:S02]  /*06f0*/  LEA R29, P1, R17.reuse, c[0x0][0x188], 0x10 ;  /* 0x00006200111d7a11 */ /* 0x040fe400078280ff */
[----:B------:R-:W-:Y:S02]  /*0700*/  LEA.HI.X R19, R18, c[0x0][0x18c], R19, 0x10, P0 ;  /* 0x0000630012137a11 */ /* 0x000fe400000f8413 */
[----:B------:R-:W-:-:S02]  /*0710*/  LEA.HI.X R16, R17, c[0x0][0x18c], R16, 0x10, P1 ;  /* 0x0000630011107a11 */ /* 0x000fc400008f8410 */
[----:B------:R-:W-:Y:S02]  /*0720*/  IADD3 R36, P0, R22, R37, RZ ;  /* 0x0000002516247210 */ /* 0x000fe40007f1e0ff */
[----:B------:R-:W-:-:S03]  /*0730*/  IADD3 R28, P1, R76, R29, RZ ;  /* 0x0000001d4c1c7210 */ /* 0x000fc60007f3e0ff */
[----:B------:R-:W-:Y:S02]  /*0740*/  IMAD.X R37, R2, 0x1, R19, P0 ;  /* 0x0000000102257824 */ /* 0x000fe400000e0613 */
[----:B------:R-:W-:-:S04]  /*0750*/  IMAD.X R29, R23, 0x1, R16, P1 ;  /* 0x00000001171d7824 */ /* 0x000fc800008e0610 */
[----:B------:R-:W5:Y:S04]  /*0760*/  LDG.E.128 R36, [R36.64] ;  /* 0x0000002424247981 */ /* 0x000f68000c1e1d00 */
[----:B------:R-:W5:Y:S02]  /*0770*/  LDG.E.128 R28, [R28.64] ;  /* 0x000000241c1c7981 */ /* 0x000f64000c1e1d00 */
[----:B-----5:R-:W-:Y:S01]  /*0780*/  SHF.R.U32.HI R17, RZ, 0x14, R79 ;  /* 0x00000014ff117819 */ /* 0x020fe2000001164f */
[----:B------:R-:W-:Y:S01]  /*0790*/  BSSY B6, `(.L_x_2) ;  /* 0x0000020000067945 */ /* 0x000fe20003800000 */
[----:B------:R-:W-:Y:S02]  /*07a0*/  SHF.R.U32.HI R3, RZ, 0x14, R27 ;  /* 0x00000014ff037819 */ /* 0x000fe4000001161b */
[----:B------:R-:W-:-:S02]  /*07b0*/  LOP3.LUT R17, R17, 0x800, RZ, 0xc0, !PT ;  /* 0x0000080011117812 */ /* 0x000fc400078ec0ff */
        /* <DEDUP_REMOVED lines=8> */
[----:B------:R-:W-:-:S13]  /*0840*/  ISETP.GE.U32.AND.EX P0, PT, R0, RZ, PT, P0 ;  /* 0x000000ff0000720c */ /* 0x000fda0003f06100 */
        /* <DEDUP_REMOVED lines=19> */
[----:B-1----:R-:W-:Y:S05]  /*0980*/  CALL.ABS.NOINC R14 ;  /* 0x000000000e007343 */ /* 0x002fea0003c00000 */
.L_x_3:
[----:B------:R-:W-:Y:S05]  /*0990*/  BSYNC B6 ;  /* 0x0000000000067941 */ /* 0x000fea0003800000 */
.L_x_2:
[C---:B------:R-:W-:Y:S02]  /*09a0*/  LEA R25, P0, R18.reuse, c[0x0][0x198], 0x10 ;  /* 0x0000660012197a11 */ /* 0x040fe400078080ff */
[C---:B------:R-:W-:Y:S02]  /*09b0*/  LEA R3, P1, R17.reuse, c[0x0][0x198], 0x10 ;  /* 0x0000660011037a11 */ /* 0x040fe400078280ff */
[----:B------:R-:W-:Y:S02]  /*09c0*/  LEA.HI.X R19, R18, c[0x0][0x19c], R19, 0x10, P0 ;  /* 0x0000670012137a11 */ /* 0x000fe400000f8413 */
[----:B------:R-:W-:Y:S02]  /*09d0*/  LEA.HI.X R0, R17, c[0x0][0x19c], R16, 0x10, P1 ;  /* 0x0000670011007a11 */ /* 0x000fe400008f8410 */
[----:B------:R-:W-:Y:S02]  /*09e0*/  IADD3 R24, P0, R25, R22, RZ ;  /* 0x0000001619187210 */ /* 0x000fe40007f1e0ff */
[----:B------:R-:W-:-:S03]  /*09f0*/  IADD3 R16, P1, R3, R76, RZ ;  /* 0x0000004c03107210 */ /* 0x000fc60007f3e0ff */
[----:B------:R-:W-:Y:S02]  /*0a00*/  IMAD.X R25, R19, 0x1, R2, P0 ;  /* 0x0000000113197824 */ /* 0x000fe400000e0602 */
[----:B------:R-:W-:-:S04]  /*0a10*/  IMAD.X R17, R0, 0x1, R23, P1 ;  /* 0x0000000100117824 */ /* 0x000fc800008e0617 */
[----:B------:R-:W5:Y:S04]  /*0a20*/  LDG.E.128 R24, [R24.64] ;  /* 0x0000002418187981 */ /* 0x000f68000c1e1d00 */
[----:B------:R-:W5:Y:S01]  /*0a30*/  LDG.E.128 R16, [R16.64] ;  /* 0x0000002410107981 */ /* 0x000f62000c1e1d00 */
[----:B------:R-:W-:Y:S01]  /*0a40*/  SHF.R.U32.HI R3, RZ, 0x14, R93 ;  /* 0x00000014ff037819 */ /* 0x000fe2000001165d */
[----:B------:R-:W-:Y:S01]  /*0a50*/  BSSY B6, `(.L_x_4) ;  /* 0x0000020000067945 */ /* 0x000fe20003800000 */
[----:B------:R-:W-:Y:S02]  /*0a60*/  SHF.R.U32.HI R79, RZ, 0x14, R87 ;  /* 0x00000014ff4f7819 */ /* 0x000fe40000011657 */
[----:B------:R-:W-:Y:S02]  /*0a70*/  LOP3.LUT R3, R3, 0x800, RZ, 0xc0, !PT ;  /* 0x0000080003037812 */ /* 0x000fe400078ec0ff */
[----:B------:R-:W-:-:S02]  /*0a80*/  LOP3.LUT R79, R79, 0x800, RZ, 0xc0, !PT ;  /* 0x000008004f4f7812 */ /* 0x000fc400078ec0ff */
        /* <DEDUP_REMOVED lines=28> */
.L_x_5:
[----:B------:R-:W-:Y:S05]  /*0c50*/  BSYNC B6 ;  /* 0x0000000000067941 */ /* 0x000fea0003800000 */
.L_x_4:
[C---:B------:R-:W-:Y:S02]  /*0c60*/  LEA R9, P0, R79.reuse, c[0x0][0x1a8], 0x10 ;  /* 0x00006a004f097a11 */ /* 0x040fe400078080ff */
[C---:B------:R-:W-:Y:S02]  /*0c70*/  LEA R5, P1, R78.reuse, c[0x0][0x1a8], 0x10 ;  /* 0x00006a004e057a11 */ /* 0x040fe400078280ff */
[----:B------:R-:W-:Y:S02]  /*0c80*/  LEA.HI.X R79, R79, c[0x0][0x1ac], R84, 0x10, P0 ;  /* 0x00006b004f4f7a11 */ /* 0x000fe400000f8454 */
[----:B------:R-:W-:Y:S02]  /*0c90*/  IADD3 R8, P0, R9, R22, RZ ;  /* 0x0000001609087210 */ /* 0x000fe40007f1e0ff */
[----:B------:R-:W-:Y:S02]  /*0ca0*/  LEA.HI.X R78, R78, c[0x0][0x1ac], R77, 0x10, P1 ;  /* 0x00006b004e4e7a11 */ /* 0x000fe400008f844d */
[----:B------:R-:W-:Y:S01]  /*0cb0*/  IADD3 R4, P1, R5, R76, RZ ;  /* 0x0000004c05047210 */ /* 0x000fe20007f3e0ff */
[----:B------:R-:W-:-:S04]  /*0cc0*/  IMAD.X R9, R79, 0x1, R2, P0 ;  /* 0x000000014f097824 */ /* 0x000fc800000e0602 */
[----:B------:R-:W-:Y:S02]  /*0cd0*/  IMAD.X R5, R78, 0x1, R23, P1 ;  /* 0x000000014e057824 */ /* 0x000fe400008e0617 */
[----:B------:R-:W2:Y:S04]  /*0ce0*/  LDG.E.128 R8, [R8.64] ;  /* 0x0000002408087981 */ /* 0x000ea8000c1e1d00 */
[----:B------:R-:W3:Y:S01]  /*0cf0*/  LDG.E.128 R4, [R4.64] ;  /* 0x0000002404047981 */ /* 0x000ee2000c1e1d00 */
[----:B------:R-:W-:Y:S02]  /*0d00*/  FADD R14, R69, R53 ;  /* 0x00000035450e7221 */ /* 0x000fe40000000000 */
[----:B------:R-:W-:Y:S02]  /*0d10*/  FADD R3, R62, R46 ;  /* 0x0000002e3e037221 */ /* 0x000fe40000000000 */
[----:B------:R-:W-:-:S02]  /*0d20*/  FADD R2, R61, R45 ;  /* 0x0000002d3d027221 */ /* 0x000fc40000000000 */
[----:B------:R-:W-:Y:S02]  /*0d30*/  FADD R14, R37, R14 ;  /* 0x0000000e250e7221 */ /* 0x000fe40000000000 */
[----:B------:R-:W-:Y:S02]  /*0d40*/  FADD R0, R63, R47 ;  /* 0x0000002f3f007221 */ /* 0x000fe40000000000 */
[----:B------:R-:W-:Y:S02]  /*0d50*/  FADD R13, R60, R44 ;  /* 0x0000002c3c0d7221 */ /* 0x000fe40000000000 */
[----:B------:R-:W-:Y:S02]  /*0d60*/  FADD R12, R71, R55 ;  /* 0x00000037470c7221 */ /* 0x000fe40000000000 */
[----:B------:R-:W-:Y:S02]  /*0d70*/  FADD R15, R70, R54 ;  /* 0x00000036460f7221 */ /* 0x000fe40000000000 */
[----:B------:R-:W-:-:S02]  /*0d80*/  FADD R21, R68, R52 ;  /* 0x0000003444157221 */ /* 0x000fc40000000000 */
[----:B------:R-:W-:Y:S02]  /*0d90*/  FADD R3, R30, R3 ;  /* 0x000000031e037221 */ /* 0x000fe40000000000 */
[----:B------:R-:W-:Y:S02]  /*0da0*/  FADD R2, R29, R2 ;  /* 0x000000021d027221 */ /* 0x000fe40000000000 */
[----:B-----5:R-:W-:Y:S02]  /*0db0*/  FADD R14, R25, R14 ;  /* 0x0000000e190e7221 */ /* 0x020fe40000000000 */
        /* <DEDUP_REMOVED lines=11> */
[----:B------:R-:W-:Y:S02]  /*0e70*/  FADD R12, R27, R12 ;  /* 0x0000000c1b0c7221 */ /* 0x000fe40000000000 */
[----:B--2---:R-:W-:Y:S02]  /*0e80*/  FADD R9, R14, R9 ;  /* 0x000000090e097221 */ /* 0x004fe40000000000 */
[----:B------:R-:W-:Y:S02]  /*0e90*/  IMAD.MOV.U32 R14, RZ, RZ, 0x4 ;  /* 0x00000004ff0e7424 */ /* 0x000fe400078e00ff */
[----:B---3--:R-:W-:-:S02]  /*0ea0*/  FADD R5, R2, R5 ;  /* 0x0000000502057221 */ /* 0x008fc40000000000 */
[----:B------:R-:W-:Y:S02]  /*0eb0*/  FADD R6, R3, R6 ;  /* 0x0000000603067221 */ /* 0x000fe40000000000 */
[----:B------:R-:W-:Y:S02]  /*0ec0*/  FADD R8, R21, R8 ;  /* 0x0000000815087221 */ /* 0x000fe40000000000 */
[----:B------:R-:W-:Y:S02]  /*0ed0*/  FADD R10, R15, R10 ;  /* 0x0000000a0f0a7221 */ /* 0x000fe40000000000 */
[----:B------:R-:W-:Y:S02]  /*0ee0*/  FADD R11, R12, R11 ;  /* 0x0000000b0c0b7221 */ /* 0x000fe40000000000 */
[----:B------:R-:W-:Y:S02]  /*0ef0*/  FADD R4, R13, R4 ;  /* 0x000000040d047221 */ /* 0x000fe40000000000 */
[----:B------:R-:W-:-:S04]  /*0f00*/  IMAD.WIDE R2, R85, R14, c[0x0][0x1b0] ;  /* 0x00006c0055027625 */ /* 0x000fc800078e020e */
[----:B------:R-:W-:Y:S01]  /*0f10*/  FADD R7, R0, R7 ;  /* 0x0000000700077221 */ /* 0x000fe20000000000 */
[----:B------:R-:W-:Y:S04]  /*0f20*/  STG.E.128 [R2.64], R8 ;  /* 0x0000000802007986 */ /* 0x000fe8000c101d24 */
[----:B------:R-:W-:Y:S01]  /*0f30*/  STG.E.128 [R2.64+0x800], R4 ;  /* 0x0008000402007986 */ /* 0x000fe2000c101d24 */
[----:B------:R-:W-:Y:S05]  /*0f40*/  EXIT ;  /* 0x000000000000794d */ /* 0x000fea0003800000 */
.L_x_6:
[----:B------:R-:W-:-:S00]  /*0f50*/  BRA `(.L_x_6) ;  /* 0xfffffff000007947 */ /* 0x000fc0000383ffff */
[----:B------:R-:W-:-:S00]  /*0f60*/  NOP ;  /* 0x0000000000007918 */ /* 0x000fc00000000000 */
        /* <DEDUP_REMOVED lines=9> */
.L_x_7:


//--------------------- .nv.global.init           --------------------------
	.section	.nv.global.init,"aw",@progbits
.nv.global.init:
	.type		assertFunc_2,@object
	.size		assertFunc_2,(assertFunc_0 - assertFunc_2)
assertFunc_2:
        /*0000*/ 	.byte	0x5f, 0x63, 0x61, 0x6c, 0x6c, 0x5f, 0x77, 0x69, 0x74, 0x68, 0x5f, 0x66, 0x72, 0x61, 0x6d, 0x65
        /*0010*/ 	.byte	0x73, 0x5f, 0x72, 0x65, 0x6d, 0x6f, 0x76, 0x65, 0x64
	.type		assertFunc_0,@object
	.size		assertFunc_0,(assertFunc_1 - assertFunc_0)
assertFunc_0:
        /*0019*/ 	.byte	0x5f, 0x63, 0x61, 0x6c, 0x6c, 0x5f, 0x77, 0x69, 0x74, 0x68, 0x5f, 0x66, 0x72, 0x61, 0x6d, 0x65
        /*0029*/ 	.byte	0x73, 0x5f, 0x72, 0x65, 0x6d, 0x6f, 0x76, 0x65, 0x64
	.type		assertFunc_1,@object
	.size		assertFunc_1,(assertMessage_0 - assertFunc_1)
assertFunc_1:
        /*0032*/ 	.byte	0x5f, 0x63, 0x61, 0x6c, 0x6c, 0x5f, 0x77, 0x69, 0x74, 0x68, 0x5f, 0x66, 0x72, 0x61, 0x6d, 0x65
        /*0042*/ 	.byte	0x73, 0x5f, 0x72, 0x65, 0x6d, 0x6f, 0x76, 0x65, 0x64
	.type		assertMessage_0,@object
	.size		assertMessage_0,(assertFile_1 - assertMessage_0)
assertMessage_0:
        /*004b*/ 	.byte	0x69, 0x6e, 0x64, 0x65, 0x78, 0x20, 0x6f, 0x75, 0x74, 0x20, 0x6f, 0x66, 0x20, 0x62, 0x6f, 0x75
        /*005b*/ 	.byte	0x6e, 0x64, 0x73, 0x3a, 0x20, 0x30, 0x20, 0x3c, 0x3d, 0x20, 0x74, 0x6d, 0x70, 0x31, 0x34, 0x20
        /*006b*/ 	.byte	0x3c, 0x20, 0x32, 0x30, 0x34, 0x38
	.type		assertFile_1,@object
	.size		assertFile_1,(assertMessage_2 - assertFile_1)
assertFile_1:
        /*0071*/ 	.byte	0x3c, 0x66, 0x72, 0x6f, 0x7a, 0x65, 0x6e, 0x20, 0x69, 0x6d, 0x70, 0x6f, 0x72, 0x74, 0x6c, 0x69
        /*0081*/ 	.byte	0x62, 0x2e, 0x5f, 0x62, 0x6f, 0x6f, 0x74, 0x73, 0x74, 0x72, 0x61, 0x70, 0x5f, 0x65, 0x78, 0x74
        /*0091*/ 	.byte	0x65, 0x72, 0x6e, 0x61, 0x6c, 0x3e
	.type		assertMessage_2,@object
	.size		assertMessage_2,(assertFile_0 - assertMessage_2)
assertMessage_2:
        /*0097*/ 	.byte	0x69, 0x6e, 0x64, 0x65, 0x78, 0x20, 0x6f, 0x75, 0x74, 0x20, 0x6f, 0x66, 0x20, 0x62, 0x6f, 0x75
        /*00a7*/ 	.byte	0x6e, 0x64, 0x73, 0x3a, 0x20, 0x30, 0x20, 0x3c, 0x3d, 0x20, 0x74, 0x6d, 0x70, 0x32, 0x36, 0x20
        /*00b7*/ 	.byte	0x3c, 0x20, 0x32, 0x30, 0x34, 0x38
	.type		assertFile_0,@object
	.size		assertFile_0,(assertFile_2 - assertFile_0)
assertFile_0:
        /*00bd*/ 	.byte	0x3c, 0x66, 0x72, 0x6f, 0x7a, 0x65, 0x6e, 0x20, 0x69, 0x6d, 0x70, 0x6f, 0x72, 0x74, 0x6c, 0x69
        /*00cd*/ 	.byte	0x62, 0x2e, 0x5f, 0x62, 0x6f, 0x6f, 0x74, 0x73, 0x74, 0x72, 0x61, 0x70, 0x5f, 0x65, 0x78, 0x74
        /*00dd*/ 	.byte	0x65, 0x72, 0x6e, 0x61, 0x6c, 0x3e
	.type		assertFile_2,@object
	.size		assertFile_2,(assertMessage_1 - assertFile_2)
assertFile_2:
        /*00e3*/ 	.byte	0x3c, 0x66, 0x72, 0x6f, 0x7a, 0x65, 0x6e, 0x20, 0x69, 0x6d, 0x70, 0x6f, 0x72, 0x74, 0x6c, 0x69
        /*00f3*/ 	.byte	0x62, 0x2e, 0x5f, 0x62, 0x6f, 0x6f, 0x74, 0x73, 0x74, 0x72, 0x61, 0x70, 0x5f, 0x65, 0x78, 0x74
        /*0103*/ 	.byte	0x65, 0x72, 0x6e, 0x61, 0x6c, 0x3e
	.type		assertMessage_1,@object
	.size		assertMessage_1,(.L_5 - assertMessage_1)
assertMessage_1:
        /*0109*/ 	.byte	0x69, 0x6e, 0x64, 0x65, 0x78, 0x20, 0x6f, 0x75, 0x74, 0x20, 0x6f, 0x66, 0x20, 0x62, 0x6f, 0x75
        /*0119*/ 	.byte	0x6e, 0x64, 0x73, 0x3a, 0x20, 0x30, 0x20, 0x3c, 0x3d, 0x20, 0x74, 0x6d, 0x70, 0x32, 0x30, 0x20
        /*0129*/ 	.byte	0x3c, 0x20, 0x32, 0x30, 0x34, 0x38
.L_5:


//--------------------- SYMBOLS --------------------------

	.type		__assertfail,@function
